//
// Generated by NVIDIA NVVM Compiler
//
// Compiler Build ID: CL-36424714
// Cuda compilation tools, release 13.0, V13.0.88
// Based on NVVM 20.0.0
//

.version 9.0
.target sm_100
.address_size 64

	// .globl	_Z6jacobiPdS_S_iid

.visible .entry _Z6jacobiPdS_S_iid(
	.param .u64 .ptr .align 1 _Z6jacobiPdS_S_iid_param_0,
	.param .u64 .ptr .align 1 _Z6jacobiPdS_S_iid_param_1,
	.param .u64 .ptr .align 1 _Z6jacobiPdS_S_iid_param_2,
	.param .u32 _Z6jacobiPdS_S_iid_param_3,
	.param .u32 _Z6jacobiPdS_S_iid_param_4,
	.param .f64 _Z6jacobiPdS_S_iid_param_5
)
{
	.reg .pred 	%p<2>;
	.reg .b32 	%r<19>;
	.reg .b64 	%rd<26>;
	.reg .b64 	%fd<12>;

	ld.param.u64 	%rd1, [_Z6jacobiPdS_S_iid_param_0];
	ld.param.u64 	%rd2, [_Z6jacobiPdS_S_iid_param_1];
	ld.param.u64 	%rd3, [_Z6jacobiPdS_S_iid_param_2];
	ld.param.u32 	%r2, [_Z6jacobiPdS_S_iid_param_3];
	ld.param.u32 	%r3, [_Z6jacobiPdS_S_iid_param_4];
	ld.param.f64 	%fd1, [_Z6jacobiPdS_S_iid_param_5];
	mov.u32 	%r4, %ctaid.x;
	mov.u32 	%r5, %ctaid.y;
	mov.u32 	%r6, %nctaid.x;
	mad.lo.s32 	%r7, %r5, %r6, %r4;
	mov.u32 	%r8, %ntid.x;
	mov.u32 	%r9, %ntid.y;
	mov.u32 	%r10, %tid.y;
	mov.u32 	%r11, %tid.x;
	mad.lo.s32 	%r12, %r7, %r9, %r10;
	mad.lo.s32 	%r1, %r12, %r8, %r11;
	mul.lo.s32 	%r13, %r3, %r2;
	setp.ge.s32 	%p1, %r1, %r13;
	@%p1 bra 	$L__BB0_2;
	cvta.to.global.u64 	%rd4, %rd1;
	cvta.to.global.u64 	%rd5, %rd3;
	cvta.to.global.u64 	%rd6, %rd2;
	add.s32 	%r14, %r2, 2;
	add.s32 	%r15, %r1, %r14;
	div.s32 	%r16, %r1, %r2;
	shl.b32 	%r17, %r16, 1;
	add.s32 	%r18, %r17, %r15;
	mul.wide.s32 	%rd7, %r18, 8;
	add.s64 	%rd8, %rd4, %rd7;
	ld.global.f64 	%fd2, [%rd8];
	cvt.s64.s32 	%rd9, %r17;
	cvt.s64.s32 	%rd10, %r1;
	cvt.s64.s32 	%rd11, %r2;
	add.s64 	%rd12, %rd10, %rd11;
	add.s64 	%rd13, %rd12, %rd9;
	add.s64 	%rd14, %rd13, 1;
	shl.b64 	%rd15, %rd14, 3;
	add.s64 	%rd16, %rd15, %rd4;
	ld.global.f64 	%fd3, [%rd16+24];
	add.f64 	%fd4, %fd2, %fd3;
	cvt.s64.s32 	%rd17, %r14;
	sub.s64 	%rd18, %rd14, %rd17;
	shl.b64 	%rd19, %rd18, 3;
	add.s64 	%rd20, %rd4, %rd19;
	ld.global.f64 	%fd5, [%rd20+16];
	add.f64 	%fd6, %fd4, %fd5;
	add.s64 	%rd21, %rd14, %rd17;
	shl.b64 	%rd22, %rd21, 3;
	add.s64 	%rd23, %rd4, %rd22;
	ld.global.f64 	%fd7, [%rd23+16];
	add.f64 	%fd8, %fd6, %fd7;
	add.s64 	%rd24, %rd5, %rd15;
	ld.global.f64 	%fd9, [%rd24+16];
	fma.rn.f64 	%fd10, %fd1, %fd9, %fd8;
	mul.f64 	%fd11, %fd10, 0d3FD0000000000000;
	add.s64 	%rd25, %rd6, %rd15;
	st.global.f64 	[%rd25+16], %fd11;
$L__BB0_2:
	ret;

}


// ===== COMPILED SASS (sm_100) =====

	.target	sm_100

	.elftype	@"ET_EXEC"


//--------------------- .note.nv.tkinfo           --------------------------
	.section	.note.nv.tkinfo,"",@"SHT_NOTE"
	.sectionflags	@"SHF_NOTE_NV_TKINFO"
	.tkinfo
        /*0018*/ 	.word	0x00000002
        /*0030*/ 	.string	""
        /*0030*/ 	.string	"ptxas"
        /*0030*/ 	.string	"Cuda compilation tools, release 13.0, V13.0.88"
        /*0030*/ 	.string	"Build cuda_13.0.r13.0/compiler.36424714_0"
        /*0030*/ 	.string	"-arch sm_100 -m 64 "



//--------------------- .note.nv.cuinfo           --------------------------
	.section	.note.nv.cuinfo,"",@"SHT_NOTE"
	.sectionflags	@"SHF_NOTE_NV_CUINFO"
        /*0018*/ 	.short	0x0002
        /*001a*/ 	.short	0x0064
        /*001c*/ 	.short	0x0082
	.zero		2


//--------------------- .nv.info                  --------------------------
	.section	.nv.info,"",@"SHT_CUDA_INFO"
	.align	4


	//----- nvinfo : EIATTR_REGCOUNT
	.align		4
        /*0000*/ 	.byte	0x04, 0x2f
        /*0002*/ 	.short	(.L_1 - .L_0)
	.align		4
.L_0:
        /*0004*/ 	.word	index@(_Z6jacobiPdS_S_iid)
        /*0008*/ 	.word	0x00000015


	//----- nvinfo : EIATTR_FRAME_SIZE
	.align		4
.L_1:
        /*000c*/ 	.byte	0x04, 0x11
        /*000e*/ 	.short	(.L_3 - .L_2)
	.align		4
.L_2:
        /*0010*/ 	.word	index@(_Z6jacobiPdS_S_iid)
        /*0014*/ 	.word	0x00000000


	//----- nvinfo : EIATTR_MIN_STACK_SIZE
	.align		4
.L_3:
        /*0018*/ 	.byte	0x04, 0x12
        /*001a*/ 	.short	(.L_5 - .L_4)
	.align		4
.L_4:
        /*001c*/ 	.word	index@(_Z6jacobiPdS_S_iid)
        /*0020*/ 	.word	0x00000000
.L_5:


//--------------------- .nv.compat                --------------------------
	.section	.nv.compat,"",@"SHT_CUDA_COMPAT_INFO"
	.align	4
        /*0000*/ 	.byte	0x02, 0x09, 0x00, 0x00, 0x02, 0x02, 0x01, 0x00, 0x02, 0x05, 0x05, 0x00, 0x03, 0x07, 0x01, 0x01
        /*0010*/ 	.byte	0x02, 0x03, 0x00, 0x00, 0x02, 0x06, 0x01, 0x00, 0x04, 0x0b, 0x08, 0x00, 0x01, 0x00, 0x00, 0x00
        /*0020*/ 	.byte	0x00, 0x00, 0x00, 0x00


//--------------------- .nv.info._Z6jacobiPdS_S_iid --------------------------
	.section	.nv.info._Z6jacobiPdS_S_iid,"",@"SHT_CUDA_INFO"
	.sectionflags	@""
	.align	4


	//----- nvinfo : EIATTR_CUDA_API_VERSION
	.align		4
        /*0000*/ 	.byte	0x04, 0x37
        /*0002*/ 	.short	(.L_7 - .L_6)
.L_6:
        /*0004*/ 	.word	0x00000082


	//----- nvinfo : EIATTR_KPARAM_INFO
	.align		4
.L_7:
        /*0008*/ 	.byte	0x04, 0x17
        /*000a*/ 	.short	(.L_9 - .L_8)
.L_8:
        /*000c*/ 	.word	0x00000000
        /*0010*/ 	.short	0x0005
        /*0012*/ 	.short	0x0020
        /*0014*/ 	.byte	0x00, 0xf0, 0x21, 0x00


	//----- nvinfo : EIATTR_KPARAM_INFO
	.align		4
.L_9:
        /*0018*/ 	.byte	0x04, 0x17
        /*001a*/ 	.short	(.L_11 - .L_10)
.L_10:
        /*001c*/ 	.word	0x00000000
        /*0020*/ 	.short	0x0004
        /*0022*/ 	.short	0x001c
        /*0024*/ 	.byte	0x00, 0xf0, 0x11, 0x00


	//----- nvinfo : EIATTR_KPARAM_INFO
	.align		4
.L_11:
        /*0028*/ 	.byte	0x04, 0x17
        /*002a*/ 	.short	(.L_13 - .L_12)
.L_12:
        /*002c*/ 	.word	0x00000000
        /*0030*/ 	.short	0x0003
        /*0032*/ 	.short	0x0018
        /*0034*/ 	.byte	0x00, 0xf0, 0x11, 0x00


	//----- nvinfo : EIATTR_KPARAM_INFO
	.align		4
.L_13:
        /*0038*/ 	.byte	0x04, 0x17
        /*003a*/ 	.short	(.L_15 - .L_14)
.L_14:
        /*003c*/ 	.word	0x00000000
        /*0040*/ 	.short	0x0002
        /*0042*/ 	.short	0x0010
        /*0044*/ 	.byte	0x00, 0xf5, 0x21, 0x00


	//----- nvinfo : EIATTR_KPARAM_INFO
	.align		4
.L_15:
        /*0048*/ 	.byte	0x04, 0x17
        /*004a*/ 	.short	(.L_17 - .L_16)
.L_16:
        /*004c*/ 	.word	0x00000000
        /*0050*/ 	.short	0x0001
        /*0052*/ 	.short	0x0008
        /*0054*/ 	.byte	0x00, 0xf5, 0x21, 0x00


	//----- nvinfo : EIATTR_KPARAM_INFO
	.align		4
.L_17:
        /*0058*/ 	.byte	0x04, 0x17
        /*005a*/ 	.short	(.L_19 - .L_18)
.L_18:
        /*005c*/ 	.word	0x00000000
        /*0060*/ 	.short	0x0000
        /*0062*/ 	.short	0x0000
        /*0064*/ 	.byte	0x00, 0xf5, 0x21, 0x00


	//----- nvinfo : EIATTR_SPARSE_MMA_MASK
	.align		4
.L_19:
        /*0068*/ 	.byte	0x03, 0x50
        /*006a*/ 	.short	0x0000


	//----- nvinfo : EIATTR_MAXREG_COUNT
	.align		4
        /*006c*/ 	.byte	0x03, 0x1b
        /*006e*/ 	.short	0x00ff


	//----- nvinfo : EIATTR_MERCURY_ISA_VERSION
	.align		4
        /*0070*/ 	.byte	0x03, 0x5f
        /*0072*/ 	.short	0x0101


	//----- nvinfo : EIATTR_VRC_CTA_INIT_COUNT
	.align		4
        /*0074*/ 	.byte	0x02, 0x4a
	.zero		1
	.zero		1


	//----- nvinfo : EIATTR_EXIT_INSTR_OFFSETS
	.align		4
        /*0078*/ 	.byte	0x04, 0x1c
        /*007a*/ 	.short	(.L_21 - .L_20)


	//   ....[0]....
.L_20:
        /*007c*/ 	.word	0x000000e0


	//   ....[1]....
        /*0080*/ 	.word	0x00000530


	//----- nvinfo : EIATTR_CBANK_PARAM_SIZE
	.align		4
.L_21:
        /*0084*/ 	.byte	0x03, 0x19
        /*0086*/ 	.short	0x0028


	//----- nvinfo : EIATTR_PARAM_CBANK
	.align		4
        /*0088*/ 	.byte	0x04, 0x0a
        /*008a*/ 	.short	(.L_23 - .L_22)
	.align		4
.L_22:
        /*008c*/ 	.word	index@(.nv.constant0._Z6jacobiPdS_S_iid)
        /*0090*/ 	.short	0x0380
        /*0092*/ 	.short	0x0028


	//----- nvinfo : EIATTR_SW_WAR
	.align		4
.L_23:
        /*0094*/ 	.byte	0x04, 0x36
        /*0096*/ 	.short	(.L_25 - .L_24)
.L_24:
        /*0098*/ 	.word	0x00000008
.L_25:


//--------------------- .nv.callgraph             --------------------------
	.section	.nv.callgraph,"",@"SHT_CUDA_CALLGRAPH"
	.align	4
	.sectionentsize	8
	.align		4
        /*0000*/ 	.word	0x00000000
	.align		4
        /*0004*/ 	.word	0xffffffff
	.align		4
        /*0008*/ 	.word	0x00000000
	.align		4
        /*000c*/ 	.word	0xfffffffe
	.align		4
        /*0010*/ 	.word	0x00000000
	.align		4
        /*0014*/ 	.word	0xfffffffd
	.align		4
        /*0018*/ 	.word	0x00000000
	.align		4
        /*001c*/ 	.word	0xfffffffc


//--------------------- .text._Z6jacobiPdS_S_iid  --------------------------
	.section	.text._Z6jacobiPdS_S_iid,"ax",@progbits
	.align	128
        .global         _Z6jacobiPdS_S_iid
        .type           _Z6jacobiPdS_S_iid,@function
        .size           _Z6jacobiPdS_S_iid,(.L_x_1 - _Z6jacobiPdS_S_iid)
        .other          _Z6jacobiPdS_S_iid,@"STO_CUDA_ENTRY STV_DEFAULT"
_Z6jacobiPdS_S_iid:
.text._Z6jacobiPdS_S_iid:
[----:B------:R-:W-:Y:S01]  /*0000*/  LDC R1, c[0x0][0x37c] ;  /* 0x0000df00ff017b82 */ /* 0x000fe20000000800 */
[----:B------:R-:W0:Y:S07]  /*0010*/  S2R R5, SR_TID.Y ;  /* 0x0000000000057919 */ /* 0x000e2e0000002200 */
[----:B------:R-:W-:Y:S01]  /*0020*/  S2UR UR4, SR_CTAID.X ;  /* 0x00000000000479c3 */ /* 0x000fe20000002500 */
[----:B------:R-:W1:Y:S01]  /*0030*/  LDCU UR6, c[0x0][0x370] ;  /* 0x00006e00ff0677ac */ /* 0x000e620008000800 */
[----:B------:R-:W2:Y:S01]  /*0040*/  S2R R7, SR_TID.X ;  /* 0x0000000000077919 */ /* 0x000ea20000002100 */
[----:B------:R-:W2:Y:S05]  /*0050*/  LDCU UR7, c[0x0][0x360] ;  /* 0x00006c00ff0777ac */ /* 0x000eaa0008000800 */
[----:B------:R-:W1:Y:S08]  /*0060*/  S2UR UR5, SR_CTAID.Y ;  /* 0x00000000000579c3 */ /* 0x000e700000002600 */
[----:B------:R-:W0:Y:S08]  /*0070*/  LDC R0, c[0x0][0x364] ;  /* 0x0000d900ff007b82 */ /* 0x000e300000000800 */
[----:B------:R-:W3:Y:S01]  /*0080*/  LDC.64 R2, c[0x0][0x398] ;  /* 0x0000e600ff027b82 */ /* 0x000ee20000000a00 */
[----:B-1----:R-:W-:-:S06]  /*0090*/  UIMAD UR4, UR5, UR6, UR4 ;  /* 0x00000006050472a4 */ /* 0x002fcc000f8e0204 */
[----:B0-----:R-:W-:Y:S02]  /*00a0*/  IMAD R0, R0, UR4, R5 ;  /* 0x0000000400007c24 */ /* 0x001fe4000f8e0205 */
[----:B---3--:R-:W-:Y:S02]  /*00b0*/  IMAD R4, R3, R2, RZ ;  /* 0x0000000203047224 */ /* 0x008fe400078e02ff */
[----:B--2---:R-:W-:-:S05]  /*00c0*/  IMAD R3, R0, UR7, R7 ;  /* 0x0000000700037c24 */ /* 0x004fca000f8e0207 */
[----:B------:R-:W-:-:S13]  /*00d0*/  ISETP.GE.AND P0, PT, R3, R4, PT ;  /* 0x000000040300720c */ /* 0x000fda0003f06270 */
[----:B------:R-:W-:Y:S05]  /*00e0*/  @P0 EXIT ;  /* 0x000000000000094d */ /* 0x000fea0003800000 */
[----:B------:R-:W-:Y:S01]  /*00f0*/  IABS R7, R2 ;  /* 0x0000000200077213 */ /* 0x000fe20000000000 */
[----:B------:R-:W0:Y:S01]  /*0100*/  LDCU.128 UR8, c[0x0][0x380] ;  /* 0x00007000ff0877ac */ /* 0x000e220008000c00 */
[----:B------:R-:W-:Y:S02]  /*0110*/  SHF.R.S32.HI R8, RZ, 0x1f, R2 ;  /* 0x0000001fff087819 */ /* 0x000fe40000011402 */
[----:B------:R-:W1:Y:S01]  /*0120*/  I2F.RP R0, R7 ;  /* 0x0000000700007306 */ /* 0x000e620000209400 */
[----:B------:R-:W2:Y:S01]  /*0130*/  LDCU.64 UR4, c[0x0][0x358] ;  /* 0x00006b00ff0477ac */ /* 0x000ea20008000a00 */
[----:B------:R-:W3:Y:S06]  /*0140*/  LDCU.64 UR6, c[0x0][0x390] ;  /* 0x00007200ff0677ac */ /* 0x000eec0008000a00 */
[----:B-1----:R-:W1:Y:S02]  /*0150*/  MUFU.RCP R0, R0 ;  /* 0x0000000000007308 */ /* 0x002e640000001000 */
[----:B-1----:R-:W-:-:S06]  /*0160*/  VIADD R4, R0, 0xffffffe ;  /* 0x0ffffffe00047836 */ /* 0x002fcc0000000000 */
[----:B------:R1:W4:Y:S02]  /*0170*/  F2I.FTZ.U32.TRUNC.NTZ R5, R4 ;  /* 0x0000000400057305 */ /* 0x000324000021f000 */
[----:B-1----:R-:W-:Y:S02]  /*0180*/  IMAD.MOV.U32 R4, RZ, RZ, RZ ;  /* 0x000000ffff047224 */ /* 0x002fe400078e00ff */
[----:B----4-:R-:W-:-:S04]  /*0190*/  IMAD.MOV R6, RZ, RZ, -R5 ;  /* 0x000000ffff067224 */ /* 0x010fc800078e0a05 */
[----:B------:R-:W-:Y:S01]  /*01a0*/  IMAD R9, R6, R7, RZ ;  /* 0x0000000706097224 */ /* 0x000fe200078e02ff */
[----:B------:R-:W-:-:S03]  /*01b0*/  IABS R6, R3 ;  /* 0x0000000300067213 */ /* 0x000fc60000000000 */
[----:B------:R-:W-:-:S06]  /*01c0*/  IMAD.HI.U32 R5, R5, R9, R4 ;  /* 0x0000000905057227 */ /* 0x000fcc00078e0004 */
[----:B------:R-:W-:-:S04]  /*01d0*/  IMAD.HI.U32 R5, R5, R6, RZ ;  /* 0x0000000605057227 */ /* 0x000fc800078e00ff */
[----:B------:R-:W-:-:S04]  /*01e0*/  IMAD.MOV R0, RZ, RZ, -R5 ;  /* 0x000000ffff007224 */ /* 0x000fc800078e0a05 */
[----:B------:R-:W-:-:S05]  /*01f0*/  IMAD R0, R7, R0, R6 ;  /* 0x0000000007007224 */ /* 0x000fca00078e0206 */
[----:B------:R-:W-:-:S13]  /*0200*/  ISETP.GT.U32.AND P2, PT, R7, R0, PT ;  /* 0x000000000700720c */ /* 0x000fda0003f44070 */
[----:B------:R-:W-:Y:S02]  /*0210*/  @!P2 IMAD.IADD R0, R0, 0x1, -R7 ;  /* 0x000000010000a824 */ /* 0x000fe400078e0a07 */
[----:B------:R-:W-:Y:S01]  /*0220*/  @!P2 VIADD R5, R5, 0x1 ;  /* 0x000000010505a836 */ /* 0x000fe20000000000 */
[----:B------:R-:W-:Y:S02]  /*0230*/  ISETP.NE.AND P2, PT, R2, RZ, PT ;  /* 0x000000ff0200720c */ /* 0x000fe40003f45270 */
[----:B------:R-:W-:Y:S02]  /*0240*/  ISETP.GE.U32.AND P0, PT, R0, R7, PT ;  /* 0x000000070000720c */ /* 0x000fe40003f06070 */
[----:B------:R-:W-:Y:S02]  /*0250*/  LOP3.LUT R0, R3, R2, RZ, 0x3c, !PT ;  /* 0x0000000203007212 */ /* 0x000fe400078e3cff */
[----:B------:R-:W-:Y:S02]  /*0260*/  SHF.R.S32.HI R7, RZ, 0x1f, R3 ;  /* 0x0000001fff077819 */ /* 0x000fe40000011403 */
[----:B------:R-:W-:-:S07]  /*0270*/  ISETP.GE.AND P1, PT, R0, RZ, PT ;  /* 0x000000ff0000720c */ /* 0x000fce0003f26270 */
[----:B------:R-:W-:-:S04]  /*0280*/  @P0 VIADD R5, R5, 0x1 ;  /* 0x0000000105050836 */ /* 0x000fc80000000000 */
[----:B------:R-:W-:Y:S02]  /*0290*/  IMAD.MOV.U32 R0, RZ, RZ, R5 ;  /* 0x000000ffff007224 */ /* 0x000fe400078e0005 */
[----:B------:R-:W1:Y:S02]  /*02a0*/  LDC.64 R4, c[0x0][0x380] ;  /* 0x0000e000ff047b82 */ /* 0x000e640000000a00 */
[----:B------:R-:W-:Y:S01]  /*02b0*/  @!P1 IMAD.MOV R0, RZ, RZ, -R0 ;  /* 0x000000ffff009224 */ /* 0x000fe200078e0a00 */
[----:B------:R-:W-:-:S05]  /*02c0*/  @!P2 LOP3.LUT R0, RZ, R2, RZ, 0x33, !PT ;  /* 0x00000002ff00a212 */ /* 0x000fca00078e33ff */
[----:B------:R-:W-:-:S05]  /*02d0*/  IMAD.SHL.U32 R0, R0, 0x2, RZ ;  /* 0x0000000200007824 */ /* 0x000fca00078e00ff */
[----:B------:R-:W-:Y:S02]  /*02e0*/  SHF.R.S32.HI R6, RZ, 0x1f, R0 ;  /* 0x0000001fff067819 */ /* 0x000fe40000011400 */
[----:B------:R-:W-:-:S04]  /*02f0*/  IADD3 R11, P0, P1, R0, R3, R2 ;  /* 0x00000003000b7210 */ /* 0x000fc8000791e002 */
[----:B------:R-:W-:Y:S01]  /*0300*/  IADD3.X R6, PT, PT, R6, R7, R8, P0, P1 ;  /* 0x0000000706067210 */ /* 0x000fe200007e2408 */
[----:B------:R-:W-:Y:S01]  /*0310*/  VIADD R8, R2, 0x2 ;  /* 0x0000000202087836 */ /* 0x000fe20000000000 */
[----:B------:R-:W-:-:S04]  /*0320*/  IADD3 R11, P0, PT, R11, 0x1, RZ ;  /* 0x000000010b0b7810 */ /* 0x000fc80007f1e0ff */
[----:B------:R-:W-:Y:S01]  /*0330*/  IADD3 R3, PT, PT, R0, R3, R8 ;  /* 0x0000000300037210 */ /* 0x000fe20007ffe008 */
[----:B------:R-:W-:Y:S01]  /*0340*/  IMAD.X R18, RZ, RZ, R6, P0 ;  /* 0x000000ffff127224 */ /* 0x000fe200000e0606 */
[----:B------:R-:W-:Y:S01]  /*0350*/  SHF.R.S32.HI R9, RZ, 0x1f, R8 ;  /* 0x0000001fff097819 */ /* 0x000fe20000011408 */
[----:B------:R-:W-:Y:S01]  /*0360*/  IMAD.SHL.U32 R0, R11, 0x8, RZ ;  /* 0x000000080b007824 */ /* 0x000fe200078e00ff */
[----:B------:R-:W-:Y:S01]  /*0370*/  IADD3 R7, P1, PT, -R8, R11, RZ ;  /* 0x0000000b08077210 */ /* 0x000fe20007f3e1ff */
[----:B-1----:R-:W-:Y:S01]  /*0380*/  IMAD.WIDE R2, R3, 0x8, R4 ;  /* 0x0000000803027825 */ /* 0x002fe200078e0204 */
[----:B------:R-:W-:Y:S02]  /*0390*/  SHF.L.U64.HI R12, R11, 0x3, R18 ;  /* 0x000000030b0c7819 */ /* 0x000fe40000010212 */
[----:B0-----:R-:W-:Y:S01]  /*03a0*/  IADD3 R14, P0, PT, R0, UR8, RZ ;  /* 0x00000008000e7c10 */ /* 0x001fe2000ff1e0ff */
[----:B------:R-:W-:Y:S02]  /*03b0*/  IMAD.X R16, R18, 0x1, ~R9, P1 ;  /* 0x0000000112107824 */ /* 0x000fe400008e0e09 */
[----:B--2---:R-:W2:Y:S01]  /*03c0*/  LDG.E.64 R2, desc[UR4][R2.64] ;  /* 0x0000000402027981 */ /* 0x004ea2000c1e1b00 */
[----:B------:R-:W-:-:S02]  /*03d0*/  IADD3.X R15, PT, PT, R12, UR9, RZ, P0, !PT ;  /* 0x000000090c0f7c10 */ /* 0x000fc400087fe4ff */
[C---:B------:R-:W-:Y:S02]  /*03e0*/  LEA R6, P0, R7.reuse, UR8, 0x3 ;  /* 0x0000000807067c11 */ /* 0x040fe4000f8018ff */
[----:B------:R-:W-:Y:S01]  /*03f0*/  IADD3 R10, P1, PT, R8, R11, RZ ;  /* 0x0000000b080a7210 */ /* 0x000fe20007f3e0ff */
[----:B------:R-:W2:Y:S01]  /*0400*/  LDG.E.64 R4, desc[UR4][R14.64+0x18] ;  /* 0x000018040e047981 */ /* 0x000ea2000c1e1b00 */
[----:B------:R-:W-:Y:S02]  /*0410*/  LEA.HI.X R7, R7, UR9, R16, 0x3, P0 ;  /* 0x0000000907077c11 */ /* 0x000fe400080f1c10 */
[----:B------:R-:W-:Y:S01]  /*0420*/  LEA R8, P0, R10, UR8, 0x3 ;  /* 0x000000080a087c11 */ /* 0x000fe2000f8018ff */
[----:B------:R-:W-:-:S03]  /*0430*/  IMAD.X R9, R9, 0x1, R18, P1 ;  /* 0x0000000109097824 */ /* 0x000fc600008e0612 */
[----:B------:R-:W4:Y:S02]  /*0440*/  LDG.E.64 R6, desc[UR4][R6.64+0x10] ;  /* 0x0000100406067981 */ /* 0x000f24000c1e1b00 */
[----:B------:R-:W-:Y:S02]  /*0450*/  LEA.HI.X R9, R10, UR9, R9, 0x3, P0 ;  /* 0x000000090a097c11 */ /* 0x000fe400080f1c09 */
[----:B---3--:R-:W-:-:S04]  /*0460*/  IADD3 R10, P0, PT, R0, UR6, RZ ;  /* 0x00000006000a7c10 */ /* 0x008fc8000ff1e0ff */
[----:B------:R-:W3:Y:S01]  /*0470*/  LDG.E.64 R8, desc[UR4][R8.64+0x10] ;  /* 0x0000100408087981 */ /* 0x000ee2000c1e1b00 */
[----:B------:R-:W-:Y:S01]  /*0480*/  IADD3.X R11, PT, PT, R12, UR7, RZ, P0, !PT ;  /* 0x000000070c0b7c10 */ /* 0x000fe200087fe4ff */
[----:B------:R-:W0:Y:S05]  /*0490*/  LDCU.64 UR6, c[0x0][0x3a0] ;  /* 0x00007400ff0677ac */ /* 0x000e2a0008000a00 */
[----:B------:R-:W0:Y:S01]  /*04a0*/  LDG.E.64 R10, desc[UR4][R10.64+0x10] ;  /* 0x000010040a0a7981 */ /* 0x000e22000c1e1b00 */
[----:B--2---:R-:W-:-:S08]  /*04b0*/  DADD R2, R2, R4 ;  /* 0x0000000002027229 */ /* 0x004fd00000000004 */
[----:B----4-:R-:W-:-:S08]  /*04c0*/  DADD R2, R2, R6 ;  /* 0x0000000002027229 */ /* 0x010fd00000000006 */
[----:B---3--:R-:W-:Y:S01]  /*04d0*/  DADD R2, R2, R8 ;  /* 0x0000000002027229 */ /* 0x008fe20000000008 */
[----:B------:R-:W-:-:S07]  /*04e0*/  IADD3 R4, P0, PT, R0, UR10, RZ ;  /* 0x0000000a00047c10 */ /* 0x000fce000ff1e0ff */
[----:B0-----:R-:W-:Y:S01]  /*04f0*/  DFMA R2, R10, UR6, R2 ;  /* 0x000000060a027c2b */ /* 0x001fe20008000002 */
[----:B------:R-:W-:-:S07]  /*0500*/  IADD3.X R5, PT, PT, R12, UR11, RZ, P0, !PT ;  /* 0x0000000b0c057c10 */ /* 0x000fce00087fe4ff */
[----:B------:R-:W-:-:S07]  /*0510*/  DMUL R2, R2, 0.25 ;  /* 0x3fd0000002027828 */ /* 0x000fce0000000000 */
[----:B------:R-:W-:Y:S01]  /*0520*/  STG.E.64 desc[UR4][R4.64+0x10], R2 ;  /* 0x0000100204007986 */ /* 0x000fe2000c101b04 */
[----:B------:R-:W-:Y:S05]  /*0530*/  EXIT ;  /* 0x000000000000794d */ /* 0x000fea0003800000 */
.L_x_0:
[----:B------:R-:W-:-:S00]  /*0540*/  BRA `(.L_x_0) ;  /* 0xfffffffc00fc7947 */ /* 0x000fc0000383ffff */
[----:B------:R-:W-:-:S00]  /*0550*/  NOP ;  /* 0x0000000000007918 */ /* 0x000fc00000000000 */
        /* <DEDUP_REMOVED lines=10> */
.L_x_1:


//--------------------- .nv.shared.reserved.0     --------------------------
	.section	.nv.shared.reserved.0,"aw",@nobits
	.weak		__nv_reservedSMEM_offset_0_alias
	.size		__nv_reservedSMEM_offset_0_alias, 0, 64
	.other		__nv_reservedSMEM_offset_0_alias,@"STO_CUDA_RESERVED_SHARED STV_DEFAULT"
__nv_reservedSMEM_offset_0_alias:
	.zero		0
	.zero		64


//--------------------- .nv.constant0._Z6jacobiPdS_S_iid --------------------------
	.section	.nv.constant0._Z6jacobiPdS_S_iid,"a",@progbits
	.sectionflags	@""
	.align	4
.nv.constant0._Z6jacobiPdS_S_iid:
	.zero		936


//--------------------- SYMBOLS --------------------------

	.type		.nv.reservedSmem.offset0,@object
	.size		.nv.reservedSmem.offset0,0x4
